//
// Generated by NVIDIA NVVM Compiler
//
// Compiler Build ID: CL-36424714
// Cuda compilation tools, release 13.0, V13.0.88
// Based on NVVM 20.0.0
//

.version 9.0
.target sm_100
.address_size 64

	// .globl	_Z7stencilPfS_iii
// _ZZ7stencilPfS_iiiE9shared_in has been demoted
// _ZZ7stencilPfS_iiiE9shared_in_0 has been demoted
// _ZZ7stencilPfS_iiiE9shared_in_1 has been demoted

.visible .entry _Z7stencilPfS_iii(
	.param .u64 .ptr .align 1 _Z7stencilPfS_iii_param_0,
	.param .u64 .ptr .align 1 _Z7stencilPfS_iii_param_1,
	.param .u32 _Z7stencilPfS_iii_param_2,
	.param .u32 _Z7stencilPfS_iii_param_3,
	.param .u32 _Z7stencilPfS_iii_param_4
)
{
	.reg .pred 	%p<27>;
	.reg .b32 	%r<229>;
	.reg .b32 	%f<155>;
	.reg .b64 	%rd<25>;
	// demoted variable
	.shared .align 4 .b8 _ZZ7stencilPfS_iiiE9shared_in[88];
	// demoted variable
	.shared .align 4 .b8 _ZZ7stencilPfS_iiiE9shared_in_0[88];
	// demoted variable
	.shared .align 4 .b8 _ZZ7stencilPfS_iiiE9shared_in_1[88];
	ld.param.u64 	%rd4, [_Z7stencilPfS_iii_param_0];
	ld.param.u64 	%rd5, [_Z7stencilPfS_iii_param_1];
	ld.param.u32 	%r70, [_Z7stencilPfS_iii_param_2];
	ld.param.u32 	%r71, [_Z7stencilPfS_iii_param_3];
	ld.param.u32 	%r72, [_Z7stencilPfS_iii_param_4];
	cvta.to.global.u64 	%rd1, %rd5;
	cvta.to.global.u64 	%rd2, %rd4;
	mov.u32 	%r1, %ctaid.x;
	setp.ne.s32 	%p1, %r1, 0;
	@%p1 bra 	$L__BB0_13;
	mov.u32 	%r2, %tid.x;
	mul.wide.u32 	%rd19, %r2, 4;
	add.s64 	%rd20, %rd2, %rd19;
	ld.global.f32 	%f104, [%rd20];
	add.s32 	%r3, %r71, %r2;
	shl.b32 	%r163, %r3, 2;
	mov.u32 	%r164, _ZZ7stencilPfS_iiiE9shared_in;
	add.s32 	%r4, %r164, %r163;
	st.shared.f32 	[%r4], %f104;
	not.b32 	%r165, %r71;
	add.s32 	%r166, %r72, %r165;
	setp.le.u32 	%p18, %r2, %r166;
	@%p18 bra 	$L__BB0_3;
	mul.wide.s32 	%rd21, %r3, 4;
	add.s64 	%rd22, %rd2, %rd21;
	ld.global.f32 	%f105, [%rd22];
	shl.b32 	%r167, %r71, 2;
	add.s32 	%r168, %r4, %r167;
	st.shared.f32 	[%r168], %f105;
$L__BB0_3:
	bar.sync 	0;
	add.s32 	%r169, %r71, -1;
	setp.le.u32 	%p19, %r2, %r169;
	setp.lt.s32 	%p20, %r71, 0;
	or.pred  	%p21, %p19, %p20;
	mov.f32 	%f152, 0f00000000;
	@%p21 bra 	$L__BB0_12;
	shl.b32 	%r5, %r71, 1;
	setp.lt.u32 	%p22, %r71, 4;
	mov.b32 	%r207, 0;
	mov.u32 	%r206, %r207;
	@%p22 bra 	$L__BB0_7;
	add.s32 	%r172, %r5, 1;
	and.b32  	%r207, %r172, 2147483640;
	neg.s32 	%r203, %r207;
	shl.b32 	%r173, %r2, 2;
	add.s32 	%r175, %r173, %r164;
	add.s32 	%r202, %r175, 16;
	mov.b32 	%r206, 0;
$L__BB0_6:
	.pragma "nounroll";
	ld.shared.f32 	%f107, [%r202+-16];
	cvt.rn.f32.s32 	%f108, %r206;
	add.f32 	%f109, %f107, %f108;
	cvt.rzi.s32.f32 	%r176, %f109;
	ld.shared.f32 	%f110, [%r202+-12];
	cvt.rn.f32.s32 	%f111, %r176;
	add.f32 	%f112, %f110, %f111;
	cvt.rzi.s32.f32 	%r177, %f112;
	ld.shared.f32 	%f113, [%r202+-8];
	cvt.rn.f32.s32 	%f114, %r177;
	add.f32 	%f115, %f113, %f114;
	cvt.rzi.s32.f32 	%r178, %f115;
	ld.shared.f32 	%f116, [%r202+-4];
	cvt.rn.f32.s32 	%f117, %r178;
	add.f32 	%f118, %f116, %f117;
	cvt.rzi.s32.f32 	%r179, %f118;
	ld.shared.f32 	%f119, [%r202];
	cvt.rn.f32.s32 	%f120, %r179;
	add.f32 	%f121, %f119, %f120;
	cvt.rzi.s32.f32 	%r180, %f121;
	ld.shared.f32 	%f122, [%r202+4];
	cvt.rn.f32.s32 	%f123, %r180;
	add.f32 	%f124, %f122, %f123;
	cvt.rzi.s32.f32 	%r181, %f124;
	ld.shared.f32 	%f125, [%r202+8];
	cvt.rn.f32.s32 	%f126, %r181;
	add.f32 	%f127, %f125, %f126;
	cvt.rzi.s32.f32 	%r182, %f127;
	ld.shared.f32 	%f128, [%r202+12];
	cvt.rn.f32.s32 	%f129, %r182;
	add.f32 	%f130, %f128, %f129;
	cvt.rzi.s32.f32 	%r206, %f130;
	add.s32 	%r203, %r203, 8;
	add.s32 	%r202, %r202, 32;
	setp.ne.s32 	%p23, %r203, 0;
	@%p23 bra 	$L__BB0_6;
$L__BB0_7:
	and.b32  	%r183, %r5, 6;
	setp.lt.u32 	%p24, %r183, 3;
	@%p24 bra 	$L__BB0_9;
	add.s32 	%r184, %r207, %r2;
	shl.b32 	%r185, %r184, 2;
	add.s32 	%r187, %r164, %r185;
	ld.shared.f32 	%f131, [%r187];
	cvt.rn.f32.s32 	%f132, %r206;
	add.f32 	%f133, %f131, %f132;
	cvt.rzi.s32.f32 	%r188, %f133;
	ld.shared.f32 	%f134, [%r187+4];
	cvt.rn.f32.s32 	%f135, %r188;
	add.f32 	%f136, %f134, %f135;
	cvt.rzi.s32.f32 	%r189, %f136;
	ld.shared.f32 	%f137, [%r187+8];
	cvt.rn.f32.s32 	%f138, %r189;
	add.f32 	%f139, %f137, %f138;
	cvt.rzi.s32.f32 	%r190, %f139;
	ld.shared.f32 	%f140, [%r187+12];
	cvt.rn.f32.s32 	%f141, %r190;
	add.f32 	%f142, %f140, %f141;
	cvt.rzi.s32.f32 	%r206, %f142;
	add.s32 	%r207, %r207, 4;
$L__BB0_9:
	and.b32  	%r191, %r71, 1;
	setp.eq.b32 	%p25, %r191, 1;
	not.pred 	%p26, %p25;
	@%p26 bra 	$L__BB0_11;
	add.s32 	%r192, %r207, %r2;
	shl.b32 	%r193, %r192, 2;
	add.s32 	%r195, %r164, %r193;
	ld.shared.f32 	%f143, [%r195];
	cvt.rn.f32.s32 	%f144, %r206;
	add.f32 	%f145, %f143, %f144;
	cvt.rzi.s32.f32 	%r196, %f145;
	ld.shared.f32 	%f146, [%r195+4];
	cvt.rn.f32.s32 	%f147, %r196;
	add.f32 	%f148, %f146, %f147;
	cvt.rzi.s32.f32 	%r206, %f148;
	add.s32 	%r207, %r207, 2;
$L__BB0_11:
	add.s32 	%r197, %r207, %r2;
	shl.b32 	%r198, %r197, 2;
	add.s32 	%r200, %r164, %r198;
	ld.shared.f32 	%f149, [%r200];
	cvt.rn.f32.s32 	%f150, %r206;
	add.f32 	%f151, %f149, %f150;
	cvt.rzi.s32.f32 	%r201, %f151;
	cvt.rn.f32.s32 	%f152, %r201;
$L__BB0_12:
	add.s64 	%rd24, %rd1, %rd19;
	st.global.f32 	[%rd24], %f152;
	bra.uni 	$L__BB0_40;
$L__BB0_13:
	div.s32 	%r73, %r70, %r72;
	add.s32 	%r74, %r73, -1;
	setp.ne.s32 	%p2, %r1, %r74;
	@%p2 bra 	$L__BB0_26;
	mov.u32 	%r120, %ntid.x;
	mov.u32 	%r25, %tid.x;
	mad.lo.s32 	%r26, %r1, %r120, %r25;
	mul.wide.s32 	%rd13, %r26, 4;
	add.s64 	%rd14, %rd2, %rd13;
	ld.global.f32 	%f56, [%rd14];
	add.s32 	%r121, %r71, %r25;
	shl.b32 	%r122, %r121, 2;
	mov.u32 	%r123, _ZZ7stencilPfS_iiiE9shared_in_0;
	add.s32 	%r124, %r123, %r122;
	st.shared.f32 	[%r124], %f56;
	setp.ge.u32 	%p10, %r25, %r71;
	@%p10 bra 	$L__BB0_16;
	sub.s32 	%r125, %r26, %r71;
	mul.wide.s32 	%rd15, %r125, 4;
	add.s64 	%rd16, %rd2, %rd15;
	ld.global.f32 	%f57, [%rd16];
	shl.b32 	%r126, %r25, 2;
	add.s32 	%r128, %r123, %r126;
	st.shared.f32 	[%r128], %f57;
$L__BB0_16:
	bar.sync 	0;
	sub.s32 	%r129, %r72, %r71;
	setp.ge.u32 	%p11, %r25, %r129;
	setp.lt.s32 	%p12, %r71, 0;
	or.pred  	%p13, %p11, %p12;
	mov.f32 	%f153, 0f00000000;
	@%p13 bra 	$L__BB0_25;
	shl.b32 	%r131, %r71, 1;
	max.s32 	%r27, %r131, 0;
	setp.lt.s32 	%p14, %r131, 7;
	mov.b32 	%r216, 0;
	mov.u32 	%r215, %r216;
	@%p14 bra 	$L__BB0_20;
	add.s32 	%r133, %r27, 1;
	and.b32  	%r216, %r133, 2147483640;
	neg.s32 	%r212, %r216;
	shl.b32 	%r134, %r25, 2;
	add.s32 	%r136, %r134, %r123;
	add.s32 	%r211, %r136, 16;
	mov.b32 	%r215, 0;
$L__BB0_19:
	.pragma "nounroll";
	ld.shared.f32 	%f59, [%r211+-16];
	cvt.rn.f32.s32 	%f60, %r215;
	add.f32 	%f61, %f59, %f60;
	cvt.rzi.s32.f32 	%r137, %f61;
	ld.shared.f32 	%f62, [%r211+-12];
	cvt.rn.f32.s32 	%f63, %r137;
	add.f32 	%f64, %f62, %f63;
	cvt.rzi.s32.f32 	%r138, %f64;
	ld.shared.f32 	%f65, [%r211+-8];
	cvt.rn.f32.s32 	%f66, %r138;
	add.f32 	%f67, %f65, %f66;
	cvt.rzi.s32.f32 	%r139, %f67;
	ld.shared.f32 	%f68, [%r211+-4];
	cvt.rn.f32.s32 	%f69, %r139;
	add.f32 	%f70, %f68, %f69;
	cvt.rzi.s32.f32 	%r140, %f70;
	ld.shared.f32 	%f71, [%r211];
	cvt.rn.f32.s32 	%f72, %r140;
	add.f32 	%f73, %f71, %f72;
	cvt.rzi.s32.f32 	%r141, %f73;
	ld.shared.f32 	%f74, [%r211+4];
	cvt.rn.f32.s32 	%f75, %r141;
	add.f32 	%f76, %f74, %f75;
	cvt.rzi.s32.f32 	%r142, %f76;
	ld.shared.f32 	%f77, [%r211+8];
	cvt.rn.f32.s32 	%f78, %r142;
	add.f32 	%f79, %f77, %f78;
	cvt.rzi.s32.f32 	%r143, %f79;
	ld.shared.f32 	%f80, [%r211+12];
	cvt.rn.f32.s32 	%f81, %r143;
	add.f32 	%f82, %f80, %f81;
	cvt.rzi.s32.f32 	%r215, %f82;
	add.s32 	%r212, %r212, 8;
	add.s32 	%r211, %r211, 32;
	setp.ne.s32 	%p15, %r212, 0;
	@%p15 bra 	$L__BB0_19;
$L__BB0_20:
	and.b32  	%r144, %r27, 6;
	setp.lt.u32 	%p16, %r144, 3;
	@%p16 bra 	$L__BB0_22;
	add.s32 	%r145, %r216, %r25;
	shl.b32 	%r146, %r145, 2;
	add.s32 	%r148, %r123, %r146;
	ld.shared.f32 	%f83, [%r148];
	cvt.rn.f32.s32 	%f84, %r215;
	add.f32 	%f85, %f83, %f84;
	cvt.rzi.s32.f32 	%r149, %f85;
	ld.shared.f32 	%f86, [%r148+4];
	cvt.rn.f32.s32 	%f87, %r149;
	add.f32 	%f88, %f86, %f87;
	cvt.rzi.s32.f32 	%r150, %f88;
	ld.shared.f32 	%f89, [%r148+8];
	cvt.rn.f32.s32 	%f90, %r150;
	add.f32 	%f91, %f89, %f90;
	cvt.rzi.s32.f32 	%r151, %f91;
	ld.shared.f32 	%f92, [%r148+12];
	cvt.rn.f32.s32 	%f93, %r151;
	add.f32 	%f94, %f92, %f93;
	cvt.rzi.s32.f32 	%r215, %f94;
	add.s32 	%r216, %r216, 4;
$L__BB0_22:
	and.b32  	%r152, %r27, 2;
	setp.eq.s32 	%p17, %r152, 0;
	@%p17 bra 	$L__BB0_24;
	add.s32 	%r153, %r216, %r25;
	shl.b32 	%r154, %r153, 2;
	add.s32 	%r156, %r123, %r154;
	ld.shared.f32 	%f95, [%r156];
	cvt.rn.f32.s32 	%f96, %r215;
	add.f32 	%f97, %f95, %f96;
	cvt.rzi.s32.f32 	%r157, %f97;
	ld.shared.f32 	%f98, [%r156+4];
	cvt.rn.f32.s32 	%f99, %r157;
	add.f32 	%f100, %f98, %f99;
	cvt.rzi.s32.f32 	%r215, %f100;
	add.s32 	%r216, %r216, 2;
$L__BB0_24:
	add.s32 	%r158, %r216, %r25;
	shl.b32 	%r159, %r158, 2;
	add.s32 	%r161, %r123, %r159;
	ld.shared.f32 	%f101, [%r161];
	cvt.rn.f32.s32 	%f102, %r215;
	add.f32 	%f103, %f101, %f102;
	cvt.rzi.s32.f32 	%r162, %f103;
	cvt.rn.f32.s32 	%f153, %r162;
$L__BB0_25:
	add.s64 	%rd18, %rd1, %rd13;
	st.global.f32 	[%rd18], %f153;
	bra.uni 	$L__BB0_40;
$L__BB0_26:
	mov.u32 	%r75, %ntid.x;
	mov.u32 	%r47, %tid.x;
	mad.lo.s32 	%r48, %r1, %r75, %r47;
	mul.wide.s32 	%rd6, %r48, 4;
	add.s64 	%rd3, %rd2, %rd6;
	ld.global.f32 	%f7, [%rd3];
	add.s32 	%r76, %r71, %r47;
	shl.b32 	%r77, %r76, 2;
	mov.u32 	%r78, _ZZ7stencilPfS_iiiE9shared_in_1;
	add.s32 	%r49, %r78, %r77;
	st.shared.f32 	[%r49], %f7;
	setp.ge.u32 	%p3, %r47, %r71;
	@%p3 bra 	$L__BB0_28;
	sub.s32 	%r79, %r48, %r71;
	mul.wide.s32 	%rd7, %r79, 4;
	add.s64 	%rd8, %rd2, %rd7;
	ld.global.f32 	%f8, [%rd8];
	shl.b32 	%r80, %r47, 2;
	add.s32 	%r82, %r78, %r80;
	st.shared.f32 	[%r82], %f8;
$L__BB0_28:
	not.b32 	%r83, %r71;
	add.s32 	%r84, %r72, %r83;
	setp.le.u32 	%p4, %r47, %r84;
	@%p4 bra 	$L__BB0_30;
	mul.wide.s32 	%rd9, %r71, 4;
	add.s64 	%rd10, %rd3, %rd9;
	ld.global.f32 	%f9, [%rd10];
	shl.b32 	%r85, %r71, 2;
	add.s32 	%r86, %r49, %r85;
	st.shared.f32 	[%r86], %f9;
$L__BB0_30:
	bar.sync 	0;
	setp.lt.s32 	%p5, %r71, 0;
	mov.f32 	%f154, 0f00000000;
	@%p5 bra 	$L__BB0_39;
	shl.b32 	%r88, %r71, 1;
	max.s32 	%r50, %r88, 0;
	setp.lt.s32 	%p6, %r88, 7;
	mov.b32 	%r225, 0;
	mov.u32 	%r224, %r225;
	@%p6 bra 	$L__BB0_34;
	add.s32 	%r90, %r50, 1;
	and.b32  	%r225, %r90, 2147483640;
	neg.s32 	%r221, %r225;
	shl.b32 	%r91, %r47, 2;
	add.s32 	%r93, %r91, %r78;
	add.s32 	%r220, %r93, 16;
	mov.b32 	%r224, 0;
$L__BB0_33:
	.pragma "nounroll";
	ld.shared.f32 	%f11, [%r220+-16];
	cvt.rn.f32.s32 	%f12, %r224;
	add.f32 	%f13, %f11, %f12;
	cvt.rzi.s32.f32 	%r94, %f13;
	ld.shared.f32 	%f14, [%r220+-12];
	cvt.rn.f32.s32 	%f15, %r94;
	add.f32 	%f16, %f14, %f15;
	cvt.rzi.s32.f32 	%r95, %f16;
	ld.shared.f32 	%f17, [%r220+-8];
	cvt.rn.f32.s32 	%f18, %r95;
	add.f32 	%f19, %f17, %f18;
	cvt.rzi.s32.f32 	%r96, %f19;
	ld.shared.f32 	%f20, [%r220+-4];
	cvt.rn.f32.s32 	%f21, %r96;
	add.f32 	%f22, %f20, %f21;
	cvt.rzi.s32.f32 	%r97, %f22;
	ld.shared.f32 	%f23, [%r220];
	cvt.rn.f32.s32 	%f24, %r97;
	add.f32 	%f25, %f23, %f24;
	cvt.rzi.s32.f32 	%r98, %f25;
	ld.shared.f32 	%f26, [%r220+4];
	cvt.rn.f32.s32 	%f27, %r98;
	add.f32 	%f28, %f26, %f27;
	cvt.rzi.s32.f32 	%r99, %f28;
	ld.shared.f32 	%f29, [%r220+8];
	cvt.rn.f32.s32 	%f30, %r99;
	add.f32 	%f31, %f29, %f30;
	cvt.rzi.s32.f32 	%r100, %f31;
	ld.shared.f32 	%f32, [%r220+12];
	cvt.rn.f32.s32 	%f33, %r100;
	add.f32 	%f34, %f32, %f33;
	cvt.rzi.s32.f32 	%r224, %f34;
	add.s32 	%r221, %r221, 8;
	add.s32 	%r220, %r220, 32;
	setp.ne.s32 	%p7, %r221, 0;
	@%p7 bra 	$L__BB0_33;
$L__BB0_34:
	and.b32  	%r101, %r50, 6;
	setp.lt.u32 	%p8, %r101, 3;
	@%p8 bra 	$L__BB0_36;
	add.s32 	%r102, %r225, %r47;
	shl.b32 	%r103, %r102, 2;
	add.s32 	%r105, %r78, %r103;
	ld.shared.f32 	%f35, [%r105];
	cvt.rn.f32.s32 	%f36, %r224;
	add.f32 	%f37, %f35, %f36;
	cvt.rzi.s32.f32 	%r106, %f37;
	ld.shared.f32 	%f38, [%r105+4];
	cvt.rn.f32.s32 	%f39, %r106;
	add.f32 	%f40, %f38, %f39;
	cvt.rzi.s32.f32 	%r107, %f40;
	ld.shared.f32 	%f41, [%r105+8];
	cvt.rn.f32.s32 	%f42, %r107;
	add.f32 	%f43, %f41, %f42;
	cvt.rzi.s32.f32 	%r108, %f43;
	ld.shared.f32 	%f44, [%r105+12];
	cvt.rn.f32.s32 	%f45, %r108;
	add.f32 	%f46, %f44, %f45;
	cvt.rzi.s32.f32 	%r224, %f46;
	add.s32 	%r225, %r225, 4;
$L__BB0_36:
	and.b32  	%r109, %r50, 2;
	setp.eq.s32 	%p9, %r109, 0;
	@%p9 bra 	$L__BB0_38;
	add.s32 	%r110, %r225, %r47;
	shl.b32 	%r111, %r110, 2;
	add.s32 	%r113, %r78, %r111;
	ld.shared.f32 	%f47, [%r113];
	cvt.rn.f32.s32 	%f48, %r224;
	add.f32 	%f49, %f47, %f48;
	cvt.rzi.s32.f32 	%r114, %f49;
	ld.shared.f32 	%f50, [%r113+4];
	cvt.rn.f32.s32 	%f51, %r114;
	add.f32 	%f52, %f50, %f51;
	cvt.rzi.s32.f32 	%r224, %f52;
	add.s32 	%r225, %r225, 2;
$L__BB0_38:
	add.s32 	%r115, %r225, %r47;
	shl.b32 	%r116, %r115, 2;
	add.s32 	%r118, %r78, %r116;
	ld.shared.f32 	%f53, [%r118];
	cvt.rn.f32.s32 	%f54, %r224;
	add.f32 	%f55, %f53, %f54;
	cvt.rzi.s32.f32 	%r119, %f55;
	cvt.rn.f32.s32 	%f154, %r119;
$L__BB0_39:
	add.s64 	%rd12, %rd1, %rd6;
	st.global.f32 	[%rd12], %f154;
$L__BB0_40:
	ret;

}


// ===== COMPILED SASS (sm_100) =====

	.target	sm_100

	.elftype	@"ET_EXEC"


//--------------------- .note.nv.tkinfo           --------------------------
	.section	.note.nv.tkinfo,"",@"SHT_NOTE"
	.sectionflags	@"SHF_NOTE_NV_TKINFO"
	.tkinfo
        /*0018*/ 	.word	0x00000002
        /*0030*/ 	.string	""
        /*0030*/ 	.string	"ptxas"
        /*0030*/ 	.string	"Cuda compilation tools, release 13.0, V13.0.88"
        /*0030*/ 	.string	"Build cuda_13.0.r13.0/compiler.36424714_0"
        /*0030*/ 	.string	"-arch sm_100 -m 64 "



//--------------------- .note.nv.cuinfo           --------------------------
	.section	.note.nv.cuinfo,"",@"SHT_NOTE"
	.sectionflags	@"SHF_NOTE_NV_CUINFO"
        /*0018*/ 	.short	0x0002
        /*001a*/ 	.short	0x0064
        /*001c*/ 	.short	0x0082
	.zero		2


//--------------------- .nv.info                  --------------------------
	.section	.nv.info,"",@"SHT_CUDA_INFO"
	.align	4


	//----- nvinfo : EIATTR_REGCOUNT
	.align		4
        /*0000*/ 	.byte	0x04, 0x2f
        /*0002*/ 	.short	(.L_1 - .L_0)
	.align		4
.L_0:
        /*0004*/ 	.word	index@(_Z7stencilPfS_iii)
        /*0008*/ 	.word	0x00000012


	//----- nvinfo : EIATTR_FRAME_SIZE
	.align		4
.L_1:
        /*000c*/ 	.byte	0x04, 0x11
        /*000e*/ 	.short	(.L_3 - .L_2)
	.align		4
.L_2:
        /*0010*/ 	.word	index@(_Z7stencilPfS_iii)
        /*0014*/ 	.word	0x00000000


	//----- nvinfo : EIATTR_MIN_STACK_SIZE
	.align		4
.L_3:
        /*0018*/ 	.byte	0x04, 0x12
        /*001a*/ 	.short	(.L_5 - .L_4)
	.align		4
.L_4:
        /*001c*/ 	.word	index@(_Z7stencilPfS_iii)
        /*0020*/ 	.word	0x00000000
.L_5:


//--------------------- .nv.compat                --------------------------
	.section	.nv.compat,"",@"SHT_CUDA_COMPAT_INFO"
	.align	4
        /*0000*/ 	.byte	0x02, 0x09, 0x00, 0x00, 0x02, 0x02, 0x01, 0x00, 0x02, 0x05, 0x05, 0x00, 0x03, 0x07, 0x01, 0x01
        /*0010*/ 	.byte	0x02, 0x03, 0x00, 0x00, 0x02, 0x06, 0x01, 0x00, 0x04, 0x0b, 0x08, 0x00, 0x09, 0x00, 0x00, 0x00
        /*0020*/ 	.byte	0x00, 0x00, 0x00, 0x00


//--------------------- .nv.info._Z7stencilPfS_iii --------------------------
	.section	.nv.info._Z7stencilPfS_iii,"",@"SHT_CUDA_INFO"
	.sectionflags	@""
	.align	4


	//----- nvinfo : EIATTR_CUDA_API_VERSION
	.align		4
        /*0000*/ 	.byte	0x04, 0x37
        /*0002*/ 	.short	(.L_7 - .L_6)
.L_6:
        /*0004*/ 	.word	0x00000082


	//----- nvinfo : EIATTR_KPARAM_INFO
	.align		4
.L_7:
        /*0008*/ 	.byte	0x04, 0x17
        /*000a*/ 	.short	(.L_9 - .L_8)
.L_8:
        /*000c*/ 	.word	0x00000000
        /*0010*/ 	.short	0x0004
        /*0012*/ 	.short	0x0018
        /*0014*/ 	.byte	0x00, 0xf0, 0x11, 0x00


	//----- nvinfo : EIATTR_KPARAM_INFO
	.align		4
.L_9:
        /*0018*/ 	.byte	0x04, 0x17
        /*001a*/ 	.short	(.L_11 - .L_10)
.L_10:
        /*001c*/ 	.word	0x00000000
        /*0020*/ 	.short	0x0003
        /*0022*/ 	.short	0x0014
        /*0024*/ 	.byte	0x00, 0xf0, 0x11, 0x00


	//----- nvinfo : EIATTR_KPARAM_INFO
	.align		4
.L_11:
        /*0028*/ 	.byte	0x04, 0x17
        /*002a*/ 	.short	(.L_13 - .L_12)
.L_12:
        /*002c*/ 	.word	0x00000000
        /*0030*/ 	.short	0x0002
        /*0032*/ 	.short	0x0010
        /*0034*/ 	.byte	0x00, 0xf0, 0x11, 0x00


	//----- nvinfo : EIATTR_KPARAM_INFO
	.align		4
.L_13:
        /*0038*/ 	.byte	0x04, 0x17
        /*003a*/ 	.short	(.L_15 - .L_14)
.L_14:
        /*003c*/ 	.word	0x00000000
        /*0040*/ 	.short	0x0001
        /*0042*/ 	.short	0x0008
        /*0044*/ 	.byte	0x00, 0xf5, 0x21, 0x00


	//----- nvinfo : EIATTR_KPARAM_INFO
	.align		4
.L_15:
        /*0048*/ 	.byte	0x04, 0x17
        /*004a*/ 	.short	(.L_17 - .L_16)
.L_16:
        /*004c*/ 	.word	0x00000000
        /*0050*/ 	.short	0x0000
        /*0052*/ 	.short	0x0000
        /*0054*/ 	.byte	0x00, 0xf5, 0x21, 0x00


	//----- nvinfo : EIATTR_SPARSE_MMA_MASK
	.align		4
.L_17:
        /*0058*/ 	.byte	0x03, 0x50
        /*005a*/ 	.short	0x0000


	//----- nvinfo : EIATTR_MAXREG_COUNT
	.align		4
        /*005c*/ 	.byte	0x03, 0x1b
        /*005e*/ 	.short	0x00ff


	//----- nvinfo : EIATTR_NUM_BARRIERS
	.align		4
        /*0060*/ 	.byte	0x02, 0x4c
        /*0062*/ 	.byte	0x01
	.zero		1


	//----- nvinfo : EIATTR_MERCURY_ISA_VERSION
	.align		4
        /*0064*/ 	.byte	0x03, 0x5f
        /*0066*/ 	.short	0x0101


	//----- nvinfo : EIATTR_VRC_CTA_INIT_COUNT
	.align		4
        /*0068*/ 	.byte	0x02, 0x4a
	.zero		1
	.zero		1


	//----- nvinfo : EIATTR_EXIT_INSTR_OFFSETS
	.align		4
        /*006c*/ 	.byte	0x04, 0x1c
        /*006e*/ 	.short	(.L_19 - .L_18)


	//   ....[0]....
.L_18:
        /*0070*/ 	.word	0x000007d0


	//   ....[1]....
        /*0074*/ 	.word	0x00001140


	//   ....[2]....
        /*0078*/ 	.word	0x00001910


	//----- nvinfo : EIATTR_CRS_STACK_SIZE
	.align		4
.L_19:
        /*007c*/ 	.byte	0x04, 0x1e
        /*007e*/ 	.short	(.L_21 - .L_20)
.L_20:
        /*0080*/ 	.word	0x00000000


	//----- nvinfo : EIATTR_CBANK_PARAM_SIZE
	.align		4
.L_21:
        /*0084*/ 	.byte	0x03, 0x19
        /*0086*/ 	.short	0x001c


	//----- nvinfo : EIATTR_PARAM_CBANK
	.align		4
        /*0088*/ 	.byte	0x04, 0x0a
        /*008a*/ 	.short	(.L_23 - .L_22)
	.align		4
.L_22:
        /*008c*/ 	.word	index@(.nv.constant0._Z7stencilPfS_iii)
        /*0090*/ 	.short	0x0380
        /*0092*/ 	.short	0x001c


	//----- nvinfo : EIATTR_SW_WAR
	.align		4
.L_23:
        /*0094*/ 	.byte	0x04, 0x36
        /*0096*/ 	.short	(.L_25 - .L_24)
.L_24:
        /*0098*/ 	.word	0x00000008
.L_25:


//--------------------- .nv.callgraph             --------------------------
	.section	.nv.callgraph,"",@"SHT_CUDA_CALLGRAPH"
	.align	4
	.sectionentsize	8
	.align		4
        /*0000*/ 	.word	0x00000000
	.align		4
        /*0004*/ 	.word	0xffffffff
	.align		4
        /*0008*/ 	.word	0x00000000
	.align		4
        /*000c*/ 	.word	0xfffffffe
	.align		4
        /*0010*/ 	.word	0x00000000
	.align		4
        /*0014*/ 	.word	0xfffffffd
	.align		4
        /*0018*/ 	.word	0x00000000
	.align		4
        /*001c*/ 	.word	0xfffffffc


//--------------------- .text._Z7stencilPfS_iii   --------------------------
	.section	.text._Z7stencilPfS_iii,"ax",@progbits
	.align	128
        .global         _Z7stencilPfS_iii
        .type           _Z7stencilPfS_iii,@function
        .size           _Z7stencilPfS_iii,(.L_x_20 - _Z7stencilPfS_iii)
        .other          _Z7stencilPfS_iii,@"STO_CUDA_ENTRY STV_DEFAULT"
_Z7stencilPfS_iii:
.text._Z7stencilPfS_iii:
[----:B------:R-:W-:Y:S08]  /*0000*/  LDC R1, c[0x0][0x37c] ;  /* 0x0000df00ff017b82 */ /* 0x000ff00000000800 */
[----:B------:R-:W0:Y:S01]  /*0010*/  S2UR UR4, SR_CTAID.X ;  /* 0x00000000000479c3 */ /* 0x000e220000002500 */
[----:B------:R-:W1:Y:S01]  /*0020*/  LDCU.64 UR8, c[0x0][0x358] ;  /* 0x00006b00ff0877ac */ /* 0x000e620008000a00 */
[----:B0-----:R-:W-:-:S09]  /*0030*/  UISETP.NE.AND UP0, UPT, UR4, URZ, UPT ;  /* 0x000000ff0400728c */ /* 0x001fd2000bf05270 */
[----:B-1----:R-:W-:Y:S05]  /*0040*/  BRA.U UP0, `(.L_x_0) ;  /* 0x0000000500e47547 */ /* 0x002fea000b800000 */
[----:B------:R-:W0:Y:S01]  /*0050*/  LDC R6, c[0x0][0x394] ;  /* 0x0000e500ff067b82 */ /* 0x000e220000000800 */
[----:B------:R-:W1:Y:S01]  /*0060*/  S2R R0, SR_TID.X ;  /* 0x0000000000007919 */ /* 0x000e620000002100 */
[----:B------:R-:W2:Y:S06]  /*0070*/  LDCU UR4, c[0x0][0x398] ;  /* 0x00007300ff0477ac */ /* 0x000eac0008000800 */
[----:B------:R-:W3:Y:S01]  /*0080*/  LDC.64 R4, c[0x0][0x380] ;  /* 0x0000e000ff047b82 */ /* 0x000ee20000000a00 */
[----:B0-----:R-:W-:-:S05]  /*0090*/  LOP3.LUT R2, RZ, R6, RZ, 0x33, !PT ;  /* 0x00000006ff027212 */ /* 0x001fca00078e33ff */
[----:B--2---:R-:W-:Y:S02]  /*00a0*/  VIADD R3, R2, UR4 ;  /* 0x0000000402037c36 */ /* 0x004fe40008000000 */
[----:B-1----:R-:W-:-:S03]  /*00b0*/  IMAD.IADD R7, R0, 0x1, R6 ;  /* 0x0000000100077824 */ /* 0x002fc600078e0206 */
[C---:B------:R-:W-:Y:S01]  /*00c0*/  ISETP.GT.U32.AND P0, PT, R0.reuse, R3, PT ;  /* 0x000000030000720c */ /* 0x040fe20003f04070 */
[----:B---3--:R-:W-:-:S06]  /*00d0*/  IMAD.WIDE.U32 R2, R0, 0x4, R4 ;  /* 0x0000000400027825 */ /* 0x008fcc00078e0004 */
[----:B------:R0:W2:Y:S06]  /*00e0*/  LDG.E R2, desc[UR8][R2.64] ;  /* 0x0000000802027981 */ /* 0x0000ac000c1e1900 */
[----:B------:R-:W-:-:S06]  /*00f0*/  @P0 IMAD.WIDE R4, R7, 0x4, R4 ;  /* 0x0000000407040825 */ /* 0x000fcc00078e0204 */
[----:B------:R1:W3:Y:S01]  /*0100*/  @P0 LDG.E R4, desc[UR8][R4.64] ;  /* 0x0000000804040981 */ /* 0x0002e2000c1e1900 */
[----:B------:R-:W4:Y:S01]  /*0110*/  S2UR UR5, SR_CgaCtaId ;  /* 0x00000000000579c3 */ /* 0x000f220000008800 */
[----:B------:R-:W-:Y:S01]  /*0120*/  UMOV UR4, 0x400 ;  /* 0x0000040000047882 */ /* 0x000fe20000000000 */
[----:B0-----:R-:W-:Y:S01]  /*0130*/  VIADD R3, R6, 0xffffffff ;  /* 0xffffffff06037836 */ /* 0x001fe20000000000 */
[----:B----4-:R-:W-:-:S06]  /*0140*/  ULEA UR4, UR5, UR4, 0x18 ;  /* 0x0000000405047291 */ /* 0x010fcc000f8ec0ff */
[----:B------:R-:W-:-:S05]  /*0150*/  LEA R7, R7, UR4, 0x2 ;  /* 0x0000000407077c11 */ /* 0x000fca000f8e10ff */
[C---:B------:R-:W-:Y:S01]  /*0160*/  @P0 IMAD R9, R6.reuse, 0x4, R7 ;  /* 0x0000000406090824 */ /* 0x040fe200078e0207 */
[----:B------:R-:W-:Y:S01]  /*0170*/  BSSY.RECONVERGENT B0, `(.L_x_1) ;  /* 0x0000062000007945 */ /* 0x000fe20003800200 */
[----:B-1----:R-:W-:Y:S01]  /*0180*/  IMAD.MOV.U32 R5, RZ, RZ, RZ ;  /* 0x000000ffff057224 */ /* 0x002fe200078e00ff */
[----:B--2---:R0:W-:Y:S04]  /*0190*/  STS [R7], R2 ;  /* 0x0000000207007388 */ /* 0x0041e80000000800 */
[----:B---3--:R0:W-:Y:S01]  /*01a0*/  @P0 STS [R9], R4 ;  /* 0x0000000409000388 */ /* 0x0081e20000000800 */
[----:B------:R-:W-:Y:S01]  /*01b0*/  BAR.SYNC.DEFER_BLOCKING 0x0 ;  /* 0x0000000000007b1d */ /* 0x000fe20000010000 */
[----:B------:R-:W-:-:S04]  /*01c0*/  ISETP.GE.AND P0, PT, R6, RZ, PT ;  /* 0x000000ff0600720c */ /* 0x000fc80003f06270 */
[----:B------:R-:W-:-:S13]  /*01d0*/  ISETP.LE.U32.OR P0, PT, R0, R3, !P0 ;  /* 0x000000030000720c */ /* 0x000fda0004703470 */
[----:B0-----:R-:W-:Y:S05]  /*01e0*/  @P0 BRA `(.L_x_2) ;  /* 0x0000000400680947 */ /* 0x001fea0003800000 */
[C---:B------:R-:W-:Y:S01]  /*01f0*/  ISETP.GE.U32.AND P2, PT, R6.reuse, 0x4, PT ;  /* 0x000000040600780c */ /* 0x040fe20003f46070 */
[----:B------:R-:W-:Y:S01]  /*0200*/  IMAD.MOV.U32 R5, RZ, RZ, RZ ;  /* 0x000000ffff057224 */ /* 0x000fe200078e00ff */
[C---:B------:R-:W-:Y:S02]  /*0210*/  SHF.L.U32 R2, R6.reuse, 0x1, RZ ;  /* 0x0000000106027819 */ /* 0x040fe400000006ff */
[----:B------:R-:W-:Y:S02]  /*0220*/  LOP3.LUT R4, R6, 0x1, RZ, 0xc0, !PT ;  /* 0x0000000106047812 */ /* 0x000fe400078ec0ff */
[----:B------:R-:W-:Y:S02]  /*0230*/  LOP3.LUT R3, R2, 0x6, RZ, 0xc0, !PT ;  /* 0x0000000602037812 */ /* 0x000fe400078ec0ff */
[----:B------:R-:W-:Y:S02]  /*0240*/  ISETP.NE.U32.AND P0, PT, R4, 0x1, PT ;  /* 0x000000010400780c */ /* 0x000fe40003f05070 */
[----:B------:R-:W-:Y:S01]  /*0250*/  ISETP.GE.U32.AND P1, PT, R3, 0x3, PT ;  /* 0x000000030300780c */ /* 0x000fe20003f26070 */
[----:B------:R-:W-:-:S02]  /*0260*/  IMAD.MOV.U32 R3, RZ, RZ, RZ ;  /* 0x000000ffff037224 */ /* 0x000fc400078e00ff */
[----:B------:R-:W-:Y:S10]  /*0270*/  @!P2 BRA `(.L_x_3) ;  /* 0x0000000000a8a947 */ /* 0x000ff40003800000 */
[----:B------:R-:W-:Y:S01]  /*0280*/  VIADD R2, R2, 0x1 ;  /* 0x0000000102027836 */ /* 0x000fe20000000000 */
[----:B------:R-:W-:Y:S01]  /*0290*/  LEA R4, R0, UR4, 0x2 ;  /* 0x0000000400047c11 */ /* 0x000fe2000f8e10ff */
[----:B------:R-:W-:-:S03]  /*02a0*/  IMAD.MOV.U32 R5, RZ, RZ, RZ ;  /* 0x000000ffff057224 */ /* 0x000fc600078e00ff */
[----:B------:R-:W-:Y:S02]  /*02b0*/  LOP3.LUT R3, R2, 0x7ffffff8, RZ, 0xc0, !PT ;  /* 0x7ffffff802037812 */ /* 0x000fe400078ec0ff */
[----:B------:R-:W-:-:S03]  /*02c0*/  IADD3 R2, PT, PT, R4, 0x10, RZ ;  /* 0x0000001004027810 */ /* 0x000fc60007ffe0ff */
[----:B------:R-:W-:-:S07]  /*02d0*/  IMAD.MOV R4, RZ, RZ, -R3 ;  /* 0x000000ffff047224 */ /* 0x000fce00078e0a03 */
.L_x_4:
[----:B0-----:R-:W0:Y:S01]  /*02e0*/  LDS R6, [R2+-0x10] ;  /* 0xfffff00002067984 */ /* 0x001e220000000800 */
[----:B-1----:R-:W-:Y:S01]  /*02f0*/  I2FP.F32.S32 R5, R5 ;  /* 0x0000000500057245 */ /* 0x002fe20000201400 */
[----:B------:R-:W-:Y:S02]  /*0300*/  VIADD R4, R4, 0x8 ;  /* 0x0000000804047836 */ /* 0x000fe40000000000 */
[----:B------:R-:W1:Y:S03]  /*0310*/  LDS R7, [R2+-0xc] ;  /* 0xfffff40002077984 */ /* 0x000e660000000800 */
[----:B------:R-:W-:Y:S01]  /*0320*/  ISETP.NE.AND P2, PT, R4, RZ, PT ;  /* 0x000000ff0400720c */ /* 0x000fe20003f45270 */
[----:B------:R-:W2:Y:S04]  /*0330*/  LDS R8, [R2+-0x8] ;  /* 0xfffff80002087984 */ /* 0x000ea80000000800 */
[----:B------:R-:W3:Y:S04]  /*0340*/  LDS R9, [R2+-0x4] ;  /* 0xfffffc0002097984 */ /* 0x000ee80000000800 */
[----:B------:R-:W4:Y:S01]  /*0350*/  LDS R10, [R2] ;  /* 0x00000000020a7984 */ /* 0x000f220000000800 */
[----:B0-----:R-:W-:-:S06]  /*0360*/  FADD R5, R6, R5 ;  /* 0x0000000506057221 */ /* 0x001fcc0000000000 */
[----:B------:R-:W0:Y:S02]  /*0370*/  F2I.TRUNC.NTZ R5, R5 ;  /* 0x0000000500057305 */ /* 0x000e24000020f100 */
[----:B0-----:R-:W-:-:S05]  /*0380*/  I2FP.F32.S32 R6, R5 ;  /* 0x0000000500067245 */ /* 0x001fca0000201400 */
[----:B-1----:R-:W-:-:S06]  /*0390*/  FADD R6, R7, R6 ;  /* 0x0000000607067221 */ /* 0x002fcc0000000000 */
[----:B------:R-:W0:Y:S02]  /*03a0*/  F2I.TRUNC.NTZ R6, R6 ;  /* 0x0000000600067305 */ /* 0x000e24000020f100 */
[----:B0-----:R-:W-:-:S05]  /*03b0*/  I2FP.F32.S32 R7, R6 ;  /* 0x0000000600077245 */ /* 0x001fca0000201400 */
[----:B--2---:R-:W-:-:S06]  /*03c0*/  FADD R7, R8, R7 ;  /* 0x0000000708077221 */ /* 0x004fcc0000000000 */
[----:B------:R-:W0:Y:S02]  /*03d0*/  F2I.TRUNC.NTZ R7, R7 ;  /* 0x0000000700077305 */ /* 0x000e24000020f100 */
[----:B0-----:R-:W-:-:S05]  /*03e0*/  I2FP.F32.S32 R8, R7 ;  /* 0x0000000700087245 */ /* 0x001fca0000201400 */
[----:B---3--:R-:W-:Y:S02]  /*03f0*/  FADD R8, R9, R8 ;  /* 0x0000000809087221 */ /* 0x008fe40000000000 */
[----:B------:R-:W0:Y:S04]  /*0400*/  LDS R9, [R2+0x4] ;  /* 0x0000040002097984 */ /* 0x000e280000000800 */
[----:B------:R-:W1:Y:S02]  /*0410*/  F2I.TRUNC.NTZ R8, R8 ;  /* 0x0000000800087305 */ /* 0x000e64000020f100 */
[----:B-1----:R-:W-:-:S05]  /*0420*/  I2FP.F32.S32 R5, R8 ;  /* 0x0000000800057245 */ /* 0x002fca0000201400 */
[----:B----4-:R-:W-:Y:S02]  /*0430*/  FADD R5, R10, R5 ;  /* 0x000000050a057221 */ /* 0x010fe40000000000 */
[----:B------:R-:W1:Y:S04]  /*0440*/  LDS R10, [R2+0x8] ;  /* 0x00000800020a7984 */ /* 0x000e680000000800 */
[----:B------:R-:W2:Y:S02]  /*0450*/  F2I.TRUNC.NTZ R5, R5 ;  /* 0x0000000500057305 */ /* 0x000ea4000020f100 */
[----:B--2---:R-:W-:-:S05]  /*0460*/  I2FP.F32.S32 R6, R5 ;  /* 0x0000000500067245 */ /* 0x004fca0000201400 */
[----:B0-----:R-:W-:Y:S02]  /*0470*/  FADD R6, R9, R6 ;  /* 0x0000000609067221 */ /* 0x001fe40000000000 */
[----:B------:R0:W2:Y:S04]  /*0480*/  LDS R9, [R2+0xc] ;  /* 0x00000c0002097984 */ /* 0x0000a80000000800 */
[----:B------:R-:W3:Y:S01]  /*0490*/  F2I.TRUNC.NTZ R6, R6 ;  /* 0x0000000600067305 */ /* 0x000ee2000020f100 */
[----:B0-----:R-:W-:Y:S01]  /*04a0*/  VIADD R2, R2, 0x20 ;  /* 0x0000002002027836 */ /* 0x001fe20000000000 */
[----:B---3--:R-:W-:-:S05]  /*04b0*/  I2FP.F32.S32 R7, R6 ;  /* 0x0000000600077245 */ /* 0x008fca0000201400 */
[----:B-1----:R-:W-:-:S06]  /*04c0*/  FADD R7, R10, R7 ;  /* 0x000000070a077221 */ /* 0x002fcc0000000000 */
[----:B------:R-:W0:Y:S02]  /*04d0*/  F2I.TRUNC.NTZ R7, R7 ;  /* 0x0000000700077305 */ /* 0x000e24000020f100 */
[----:B0-----:R-:W-:-:S05]  /*04e0*/  I2FP.F32.S32 R8, R7 ;  /* 0x0000000700087245 */ /* 0x001fca0000201400 */
[----:B--2---:R-:W-:-:S04]  /*04f0*/  FADD R8, R9, R8 ;  /* 0x0000000809087221 */ /* 0x004fc80000000000 */
[----:B------:R0:W1:Y:S01]  /*0500*/  F2I.TRUNC.NTZ R5, R8 ;  /* 0x0000000800057305 */ /* 0x000062000020f100 */
[----:B------:R-:W-:Y:S05]  /*0510*/  @P2 BRA `(.L_x_4) ;  /* 0xfffffffc00702947 */ /* 0x000fea000383ffff */
.L_x_3:
[----:B------:R-:W-:Y:S05]  /*0520*/  @!P1 BRA `(.L_x_5) ;  /* 0x00000000004c9947 */ /* 0x000fea0003800000 */
[C---:B------:R-:W-:Y:S01]  /*0530*/  IMAD.IADD R2, R3.reuse, 0x1, R0 ;  /* 0x0000000103027824 */ /* 0x040fe200078e0200 */
[----:B-1----:R-:W-:Y:S02]  /*0540*/  I2FP.F32.S32 R5, R5 ;  /* 0x0000000500057245 */ /* 0x002fe40000201400 */
[----:B------:R-:W-:Y:S02]  /*0550*/  IADD3 R3, PT, PT, R3, 0x4, RZ ;  /* 0x0000000403037810 */ /* 0x000fe40007ffe0ff */
[----:B------:R-:W-:-:S05]  /*0560*/  LEA R2, R2, UR4, 0x2 ;  /* 0x0000000402027c11 */ /* 0x000fca000f8e10ff */
[----:B------:R-:W1:Y:S04]  /*0570*/  LDS R4, [R2] ;  /* 0x0000000002047984 */ /* 0x000e680000000800 */
[----:B------:R-:W2:Y:S04]  /*0580*/  LDS R6, [R2+0x4] ;  /* 0x0000040002067984 */ /* 0x000ea80000000800 */
[----:B------:R-:W3:Y:S01]  /*0590*/  LDS R7, [R2+0x8] ;  /* 0x0000080002077984 */ /* 0x000ee20000000800 */
[----:B-1----:R-:W-:-:S06]  /*05a0*/  FADD R4, R4, R5 ;  /* 0x0000000504047221 */ /* 0x002fcc0000000000 */
[----:B------:R-:W1:Y:S02]  /*05b0*/  F2I.TRUNC.NTZ R4, R4 ;  /* 0x0000000400047305 */ /* 0x000e64000020f100 */
[----:B-1----:R-:W-:-:S05]  /*05c0*/  I2FP.F32.S32 R5, R4 ;  /* 0x0000000400057245 */ /* 0x002fca0000201400 */
[----:B--2---:R-:W-:Y:S02]  /*05d0*/  FADD R6, R6, R5 ;  /* 0x0000000506067221 */ /* 0x004fe40000000000 */
[----:B------:R-:W1:Y:S04]  /*05e0*/  LDS R5, [R2+0xc] ;  /* 0x00000c0002057984 */ /* 0x000e680000000800 */
[----:B------:R-:W0:Y:S02]  /*05f0*/  F2I.TRUNC.NTZ R6, R6 ;  /* 0x0000000600067305 */ /* 0x000e24000020f100 */
[----:B0-----:R-:W-:-:S05]  /*0600*/  I2FP.F32.S32 R8, R6 ;  /* 0x0000000600087245 */ /* 0x001fca0000201400 */
[----:B---3--:R-:W-:-:S06]  /*0610*/  FADD R7, R7, R8 ;  /* 0x0000000807077221 */ /* 0x008fcc0000000000 */
[----:B------:R-:W0:Y:S02]  /*0620*/  F2I.TRUNC.NTZ R7, R7 ;  /* 0x0000000700077305 */ /* 0x000e24000020f100 */
[----:B0-----:R-:W-:-:S05]  /*0630*/  I2FP.F32.S32 R8, R7 ;  /* 0x0000000700087245 */ /* 0x001fca0000201400 */
[----:B-1----:R-:W-:-:S06]  /*0640*/  FADD R5, R5, R8 ;  /* 0x0000000805057221 */ /* 0x002fcc0000000000 */
[----:B------:R-:W2:Y:S02]  /*0650*/  F2I.TRUNC.NTZ R5, R5 ;  /* 0x0000000500057305 */ /* 0x000ea4000020f100 */
.L_x_5:
[----:B------:R-:W-:Y:S05]  /*0660*/  @P0 BRA `(.L_x_6) ;  /* 0x00000000002c0947 */ /* 0x000fea0003800000 */
[C---:B------:R-:W-:Y:S01]  /*0670*/  IMAD.IADD R2, R3.reuse, 0x1, R0 ;  /* 0x0000000103027824 */ /* 0x040fe200078e0200 */
[----:B-12---:R-:W-:Y:S01]  /*0680*/  I2FP.F32.S32 R5, R5 ;  /* 0x0000000500057245 */ /* 0x006fe20000201400 */
[----:B------:R-:W-:-:S03]  /*0690*/  VIADD R3, R3, 0x2 ;  /* 0x0000000203037836 */ /* 0x000fc60000000000 */
[----:B------:R-:W-:-:S05]  /*06a0*/  LEA R2, R2, UR4, 0x2 ;  /* 0x0000000402027c11 */ /* 0x000fca000f8e10ff */
[----:B------:R-:W1:Y:S04]  /*06b0*/  LDS R4, [R2] ;  /* 0x0000000002047984 */ /* 0x000e680000000800 */
[----:B------:R-:W2:Y:S01]  /*06c0*/  LDS R6, [R2+0x4] ;  /* 0x0000040002067984 */ /* 0x000ea20000000800 */
[----:B-1----:R-:W-:-:S06]  /*06d0*/  FADD R4, R4, R5 ;  /* 0x0000000504047221 */ /* 0x002fcc0000000000 */
[----:B------:R-:W1:Y:S02]  /*06e0*/  F2I.TRUNC.NTZ R4, R4 ;  /* 0x0000000400047305 */ /* 0x000e64000020f100 */
[----:B-1----:R-:W-:-:S05]  /*06f0*/  I2FP.F32.S32 R5, R4 ;  /* 0x0000000400057245 */ /* 0x002fca0000201400 */
[----:B--2---:R-:W-:-:S06]  /*0700*/  FADD R5, R6, R5 ;  /* 0x0000000506057221 */ /* 0x004fcc0000000000 */
[----:B------:R-:W3:Y:S02]  /*0710*/  F2I.TRUNC.NTZ R5, R5 ;  /* 0x0000000500057305 */ /* 0x000ee4000020f100 */
.L_x_6:
[----:B------:R-:W-:Y:S01]  /*0720*/  IMAD.IADD R3, R0, 0x1, R3 ;  /* 0x0000000100037824 */ /* 0x000fe200078e0203 */
[----:B-123--:R-:W-:-:S04]  /*0730*/  I2FP.F32.S32 R2, R5 ;  /* 0x0000000500027245 */ /* 0x00efc80000201400 */
[----:B------:R-:W-:-:S06]  /*0740*/  LEA R3, R3, UR4, 0x2 ;  /* 0x0000000403037c11 */ /* 0x000fcc000f8e10ff */
[----:B------:R-:W1:Y:S02]  /*0750*/  LDS R3, [R3] ;  /* 0x0000000003037984 */ /* 0x000e640000000800 */
[----:B-1----:R-:W-:-:S06]  /*0760*/  FADD R2, R2, R3 ;  /* 0x0000000302027221 */ /* 0x002fcc0000000000 */
[----:B------:R-:W1:Y:S02]  /*0770*/  F2I.TRUNC.NTZ R2, R2 ;  /* 0x0000000200027305 */ /* 0x000e64000020f100 */
[----:B-1----:R-:W-:-:S07]  /*0780*/  I2FP.F32.S32 R5, R2 ;  /* 0x0000000200057245 */ /* 0x002fce0000201400 */
.L_x_2:
[----:B------:R-:W-:Y:S05]  /*0790*/  BSYNC.RECONVERGENT B0 ;  /* 0x0000000000007941 */ /* 0x000fea0003800200 */
.L_x_1:
[----:B------:R-:W1:Y:S02]  /*07a0*/  LDC.64 R2, c[0x0][0x388] ;  /* 0x0000e200ff027b82 */ /* 0x000e640000000a00 */
[----:B-1----:R-:W-:-:S05]  /*07b0*/  IMAD.WIDE.U32 R2, R0, 0x4, R2 ;  /* 0x0000000400027825 */ /* 0x002fca00078e0002 */
[----:B------:R-:W-:Y:S01]  /*07c0*/  STG.E desc[UR8][R2.64], R5 ;  /* 0x0000000502007986 */ /* 0x000fe2000c101908 */
[----:B------:R-:W-:Y:S05]  /*07d0*/  EXIT ;  /* 0x000000000000794d */ /* 0x000fea0003800000 */
.L_x_0:
[----:B------:R-:W0:Y:S08]  /*07e0*/  LDC R3, c[0x0][0x398] ;  /* 0x0000e600ff037b82 */ /* 0x000e300000000800 */
[----:B------:R-:W1:Y:S01]  /*07f0*/  LDC R6, c[0x0][0x390] ;  /* 0x0000e400ff067b82 */ /* 0x000e620000000800 */
[----:B0-----:R-:W-:-:S04]  /*0800*/  IABS R7, R3 ;  /* 0x0000000300077213 */ /* 0x001fc80000000000 */
[----:B------:R-:W0:Y:S08]  /*0810*/  I2F.RP R0, R7 ;  /* 0x0000000700007306 */ /* 0x000e300000209400 */
[----:B0-----:R-:W0:Y:S02]  /*0820*/  MUFU.RCP R0, R0 ;  /* 0x0000000000007308 */ /* 0x001e240000001000 */
[----:B0-----:R-:W-:-:S06]  /*0830*/  VIADD R4, R0, 0xffffffe ;  /* 0x0ffffffe00047836 */ /* 0x001fcc0000000000 */
[----:B------:R0:W2:Y:S02]  /*0840*/  F2I.FTZ.U32.TRUNC.NTZ R5, R4 ;  /* 0x0000000400057305 */ /* 0x0000a4000021f000 */
[----:B0-----:R-:W-:Y:S01]  /*0850*/  IMAD.MOV.U32 R4, RZ, RZ, RZ ;  /* 0x000000ffff047224 */ /* 0x001fe200078e00ff */
[----:B--2---:R-:W-:-:S05]  /*0860*/  IADD3 R2, PT, PT, RZ, -R5, RZ ;  /* 0x80000005ff027210 */ /* 0x004fca0007ffe0ff */
[----:B------:R-:W-:Y:S01]  /*0870*/  IMAD R9, R2, R7, RZ ;  /* 0x0000000702097224 */ /* 0x000fe200078e02ff */
[----:B-1----:R-:W-:-:S03]  /*0880*/  IABS R2, R6 ;  /* 0x0000000600027213 */ /* 0x002fc60000000000 */
[----:B------:R-:W-:-:S06]  /*0890*/  IMAD.HI.U32 R5, R5, R9, R4 ;  /* 0x0000000905057227 */ /* 0x000fcc00078e0004 */
[----:B------:R-:W-:-:S04]  /*08a0*/  IMAD.HI.U32 R5, R5, R2, RZ ;  /* 0x0000000205057227 */ /* 0x000fc800078e00ff */
[----:B------:R-:W-:-:S04]  /*08b0*/  IMAD.MOV R0, RZ, RZ, -R5 ;  /* 0x000000ffff007224 */ /* 0x000fc800078e0a05 */
[----:B------:R-:W-:-:S05]  /*08c0*/  IMAD R0, R7, R0, R2 ;  /* 0x0000000007007224 */ /* 0x000fca00078e0202 */
[----:B------:R-:W-:-:S13]  /*08d0*/  ISETP.GT.U32.AND P2, PT, R7, R0, PT ;  /* 0x000000000700720c */ /* 0x000fda0003f44070 */
[----:B------:R-:W-:Y:S02]  /*08e0*/  @!P2 IMAD.IADD R0, R0, 0x1, -R7 ;  /* 0x000000010000a824 */ /* 0x000fe400078e0a07 */
[----:B------:R-:W-:Y:S01]  /*08f0*/  @!P2 VIADD R5, R5, 0x1 ;  /* 0x000000010505a836 */ /* 0x000fe20000000000 */
[----:B------:R-:W-:Y:S02]  /*0900*/  ISETP.NE.AND P2, PT, R3, RZ, PT ;  /* 0x000000ff0300720c */ /* 0x000fe40003f45270 */
[----:B------:R-:W-:Y:S02]  /*0910*/  ISETP.GE.U32.AND P0, PT, R0, R7, PT ;  /* 0x000000070000720c */ /* 0x000fe40003f06070 */
[----:B------:R-:W-:-:S04]  /*0920*/  LOP3.LUT R0, R6, R3, RZ, 0x3c, !PT ;  /* 0x0000000306007212 */ /* 0x000fc800078e3cff */
[----:B------:R-:W-:-:S07]  /*0930*/  ISETP.GE.AND P1, PT, R0, RZ, PT ;  /* 0x000000ff0000720c */ /* 0x000fce0003f26270 */
[----:B------:R-:W-:-:S06]  /*0940*/  @P0 IADD3 R5, PT, PT, R5, 0x1, RZ ;  /* 0x0000000105050810 */ /* 0x000fcc0007ffe0ff */
[----:B------:R-:W-:Y:S01]  /*0950*/  @!P1 IMAD.MOV R5, RZ, RZ, -R5 ;  /* 0x000000ffff059224 */ /* 0x000fe200078e0a05 */
[----:B------:R-:W-:-:S05]  /*0960*/  @!P2 LOP3.LUT R5, RZ, R3, RZ, 0x33, !PT ;  /* 0x00000003ff05a212 */ /* 0x000fca00078e33ff */
[----:B------:R-:W-:-:S05]  /*0970*/  VIADD R5, R5, 0xffffffff ;  /* 0xffffffff05057836 */ /* 0x000fca0000000000 */
[----:B------:R-:W-:-:S13]  /*0980*/  ISETP.NE.AND P0, PT, R5, UR4, PT ;  /* 0x0000000405007c0c */ /* 0x000fda000bf05270 */
[----:B------:R-:W-:Y:S05]  /*0990*/  @P0 BRA `(.L_x_7) ;  /* 0x0000000400ec0947 */ /* 0x000fea0003800000 */
[----:B------:R-:W0:Y:S01]  /*09a0*/  S2R R2, SR_TID.X ;  /* 0x0000000000027919 */ /* 0x000e220000002100 */
[----:B------:R-:W0:Y:S01]  /*09b0*/  LDCU UR7, c[0x0][0x394] ;  /* 0x00007280ff0777ac */ /* 0x000e220008000800 */
[----:B------:R-:W1:Y:S08]  /*09c0*/  LDC R5, c[0x0][0x360] ;  /* 0x0000d800ff057b82 */ /* 0x000e700000000800 */
[----:B------:R-:W2:Y:S01]  /*09d0*/  LDC.64 R6, c[0x0][0x380] ;  /* 0x0000e000ff067b82 */ /* 0x000ea20000000a00 */
[----:B0-----:R-:W-:Y:S01]  /*09e0*/  ISETP.GE.U32.AND P0, PT, R2, UR7, PT ;  /* 0x0000000702007c0c */ /* 0x001fe2000bf06070 */
[----:B-1----:R-:W-:-:S04]  /*09f0*/  IMAD R0, R5, UR4, R2 ;  /* 0x0000000405007c24 */ /* 0x002fc8000f8e0202 */
[----:B--2---:R-:W-:-:S06]  /*0a00*/  IMAD.WIDE R4, R0, 0x4, R6 ;  /* 0x0000000400047825 */ /* 0x004fcc00078e0206 */
[----:B------:R0:W2:Y:S02]  /*0a10*/  LDG.E R4, desc[UR8][R4.64] ;  /* 0x0000000804047981 */ /* 0x0000a4000c1e1900 */
[----:B------:R-:W-:-:S04]  /*0a20*/  @!P0 VIADD R9, R0, -UR7 ;  /* 0x8000000700098c36 */ /* 0x000fc80008000000 */
[----:B------:R-:W-:-:S06]  /*0a30*/  @!P0 IMAD.WIDE R6, R9, 0x4, R6 ;  /* 0x0000000409068825 */ /* 0x000fcc00078e0206 */
[----:B------:R-:W3:Y:S01]  /*0a40*/  @!P0 LDG.E R6, desc[UR8][R6.64] ;  /* 0x0000000806068981 */ /* 0x000ee2000c1e1900 */
[----:B------:R-:W1:Y:S01]  /*0a50*/  S2UR UR5, SR_CgaCtaId ;  /* 0x00000000000579c3 */ /* 0x000e620000008800 */
[----:B------:R-:W-:Y:S02]  /*0a60*/  UMOV UR4, 0x400 ;  /* 0x0000040000047882 */ /* 0x000fe40000000000 */
[----:B------:R-:W-:Y:S01]  /*0a70*/  UIADD3 UR4, UPT, UPT, UR4, 0x58, URZ ;  /* 0x0000005804047890 */ /* 0x000fe2000fffe0ff */
[----:B------:R-:W-:Y:S01]  /*0a80*/  VIADD R9, R2, UR7 ;  /* 0x0000000702097c36 */ /* 0x000fe20008000000 */
[----:B------:R-:W-:Y:S02]  /*0a90*/  IADD3 R3, PT, PT, R3, -UR7, RZ ;  /* 0x8000000703037c10 */ /* 0x000fe4000fffe0ff */
[----:B-1----:R-:W-:-:S06]  /*0aa0*/  ULEA UR5, UR5, UR4, 0x18 ;  /* 0x0000000405057291 */ /* 0x002fcc000f8ec0ff */
[----:B------:R-:W-:Y:S02]  /*0ab0*/  LEA R9, R9, UR5, 0x2 ;  /* 0x0000000509097c11 */ /* 0x000fe4000f8e10ff */
[----:B------:R-:W-:Y:S01]  /*0ac0*/  @!P0 LEA R11, R2, UR5, 0x2 ;  /* 0x00000005020b8c11 */ /* 0x000fe2000f8e10ff */
[----:B------:R-:W-:Y:S01]  /*0ad0*/  BSSY.RECONVERGENT B0, `(.L_x_8) ;  /* 0x0000063000007945 */ /* 0x000fe20003800200 */
[----:B0-----:R-:W-:Y:S01]  /*0ae0*/  IMAD.MOV.U32 R5, RZ, RZ, RZ ;  /* 0x000000ffff057224 */ /* 0x001fe200078e00ff */
[----:B--2---:R0:W-:Y:S04]  /*0af0*/  STS [R9], R4 ;  /* 0x0000000409007388 */ /* 0x0041e80000000800 */
[----:B---3--:R0:W-:Y:S01]  /*0b00*/  @!P0 STS [R11], R6 ;  /* 0x000000060b008388 */ /* 0x0081e20000000800 */
[----:B------:R-:W-:Y:S01]  /*0b10*/  BAR.SYNC.DEFER_BLOCKING 0x0 ;  /* 0x0000000000007b1d */ /* 0x000fe20000010000 */
[----:B------:R-:W-:-:S04]  /*0b20*/  ISETP.LE.AND P0, PT, RZ, UR7, PT ;  /* 0x00000007ff007c0c */ /* 0x000fc8000bf03270 */
[----:B------:R-:W-:-:S13]  /*0b30*/  ISETP.GE.U32.OR P0, PT, R2, R3, !P0 ;  /* 0x000000030200720c */ /* 0x000fda0004706470 */
[----:B0-----:R-:W-:Y:S05]  /*0b40*/  @P0 BRA `(.L_x_9) ;  /* 0x00000004006c0947 */ /* 0x001fea0003800000 */
[----:B------:R-:W-:Y:S01]  /*0b50*/  USHF.L.U32 UR10, UR7, 0x1, URZ ;  /* 0x00000001070a7899 */ /* 0x000fe200080006ff */
[----:B------:R-:W-:-:S03]  /*0b60*/  IMAD.MOV.U32 R4, RZ, RZ, RZ ;  /* 0x000000ffff047224 */ /* 0x000fc600078e00ff */
[----:B------:R-:W-:Y:S02]  /*0b70*/  UISETP.LT.AND UP0, UPT, URZ, UR10, UPT ;  /* 0x0000000aff00728c */ /* 0x000fe4000bf01270 */
[----:B------:R-:W-:Y:S02]  /*0b80*/  UISETP.GE.AND UP2, UPT, UR10, 0x7, UPT ;  /* 0x000000070a00788c */ /* 0x000fe4000bf46270 */
[----:B------:R-:W-:-:S04]  /*0b90*/  USEL UR6, URZ, UR10, !UP0 ;  /* 0x0000000aff067287 */ /* 0x000fc8000c000000 */
[----:B------:R-:W-:Y:S02]  /*0ba0*/  ULOP3.LUT UR4, UR6, 0x6, URZ, 0xc0, !UPT ;  /* 0x0000000606047892 */ /* 0x000fe4000f8ec0ff */
[----:B------:R-:W-:Y:S02]  /*0bb0*/  ULOP3.LUT UP0, URZ, UR6, 0x2, URZ, 0xc0, !UPT ;  /* 0x0000000206ff7892 */ /* 0x000fe4000f80c0ff */
[----:B------:R-:W-:-:S03]  /*0bc0*/  UISETP.GE.U32.AND UP1, UPT, UR4, 0x3, UPT ;  /* 0x000000030400788c */ /* 0x000fc6000bf26070 */
[----:B------:R-:W-:Y:S01]  /*0bd0*/  UMOV UR4, URZ ;  /* 0x000000ff00047c82 */ /* 0x000fe20008000000 */
[----:B------:R-:W-:Y:S07]  /*0be0*/  BRA.U !UP2, `(.L_x_10) ;  /* 0x000000010aa87547 */ /* 0x000fee000b800000 */
[----:B------:R-:W-:Y:S01]  /*0bf0*/  UIADD3 UR4, UPT, UPT, UR6, 0x1, URZ ;  /* 0x0000000106047890 */ /* 0x000fe2000fffe0ff */
[----:B------:R-:W-:Y:S01]  /*0c00*/  LEA R3, R2, UR5, 0x2 ;  /* 0x0000000502037c11 */ /* 0x000fe2000f8e10ff */
[----:B------:R-:W-:Y:S02]  /*0c10*/  IMAD.MOV.U32 R4, RZ, RZ, RZ ;  /* 0x000000ffff047224 */ /* 0x000fe400078e00ff */
[----:B------:R-:W-:Y:S02]  /*0c20*/  ULOP3.LUT UR4, UR4, 0x7ffffff8, URZ, 0xc0, !UPT ;  /* 0x7ffffff804047892 */ /* 0x000fe4000f8ec0ff */
[----:B------:R-:W-:Y:S02]  /*0c30*/  VIADD R3, R3, 0x10 ;  /* 0x0000001003037836 */ /* 0x000fe40000000000 */
[----:B------:R-:W-:-:S12]  /*0c40*/  UIADD3 UR6, UPT, UPT, -UR4, URZ, URZ ;  /* 0x000000ff04067290 */ /* 0x000fd8000fffe1ff */
.L_x_11:
[----:B0-----:R-:W0:Y:S01]  /*0c50*/  LDS R5, [R3+-0x10] ;  /* 0xfffff00003057984 */ /* 0x001e220000000800 */
[----:B-1----:R-:W-:Y:S01]  /*0c60*/  I2FP.F32.S32 R4, R4 ;  /* 0x0000000400047245 */ /* 0x002fe20000201400 */
[----:B------:R-:W-:Y:S02]  /*0c70*/  UIADD3 UR6, UPT, UPT, UR6, 0x8, URZ ;  /* 0x0000000806067890 */ /* 0x000fe4000fffe0ff */
[----:B------:R-:W1:Y:S02]  /*0c80*/  LDS R6, [R3+-0xc] ;  /* 0xfffff40003067984 */ /* 0x000e640000000800 */
[----:B------:R-:W-:Y:S02]  /*0c90*/  UISETP.NE.AND UP2, UPT, UR6, URZ, UPT ;  /* 0x000000ff0600728c */ /* 0x000fe4000bf45270 */
        /* <DEDUP_REMOVED lines=23> */
[----:B0-----:R-:W-:Y:S02]  /*0e10*/  IADD3 R3, PT, PT, R3, 0x20, RZ ;  /* 0x0000002003037810 */ /* 0x001fe40007ffe0ff */
[----:B---3--:R-:W-:-:S05]  /*0e20*/  I2FP.F32.S32 R6, R5 ;  /* 0x0000000500067245 */ /* 0x008fca0000201400 */
[----:B-1----:R-:W-:-:S06]  /*0e30*/  FADD R6, R9, R6 ;  /* 0x0000000609067221 */ /* 0x002fcc0000000000 */
[----:B------:R-:W0:Y:S02]  /*0e40*/  F2I.TRUNC.NTZ R6, R6 ;  /* 0x0000000600067305 */ /* 0x000e24000020f100 */
[----:B0-----:R-:W-:-:S05]  /*0e50*/  I2FP.F32.S32 R7, R6 ;  /* 0x0000000600077245 */ /* 0x001fca0000201400 */
[----:B--2---:R-:W-:-:S04]  /*0e60*/  FADD R7, R8, R7 ;  /* 0x0000000708077221 */ /* 0x004fc80000000000 */
[----:B------:R0:W1:Y:S01]  /*0e70*/  F2I.TRUNC.NTZ R4, R7 ;  /* 0x0000000700047305 */ /* 0x000062000020f100 */
[----:B------:R-:W-:Y:S05]  /*0e80*/  BRA.U UP2, `(.L_x_11) ;  /* 0xfffffffd02707547 */ /* 0x000fea000b83ffff */
.L_x_10:
[----:B------:R-:W-:Y:S05]  /*0e90*/  BRA.U !UP1, `(.L_x_12) ;  /* 0x00000001094c7547 */ /* 0x000fea000b800000 */
[----:B------:R-:W-:Y:S01]  /*0ea0*/  VIADD R3, R2, UR4 ;  /* 0x0000000402037c36 */ /* 0x000fe20008000000 */
[----:B-1----:R-:W-:Y:S01]  /*0eb0*/  I2FP.F32.S32 R4, R4 ;  /* 0x0000000400047245 */ /* 0x002fe20000201400 */
[----:B------:R-:W-:-:S03]  /*0ec0*/  UIADD3 UR4, UPT, UPT, UR4, 0x4, URZ ;  /* 0x0000000404047890 */ /* 0x000fc6000fffe0ff */
[----:B------:R-:W-:-:S05]  /*0ed0*/  LEA R3, R3, UR5, 0x2 ;  /* 0x0000000503037c11 */ /* 0x000fca000f8e10ff */
[----:B------:R-:W1:Y:S04]  /*0ee0*/  LDS R5, [R3] ;  /* 0x0000000003057984 */ /* 0x000e680000000800 */
[----:B------:R-:W2:Y:S04]  /*0ef0*/  LDS R6, [R3+0x4] ;  /* 0x0000040003067984 */ /* 0x000ea80000000800 */
[----:B0-----:R-:W0:Y:S04]  /*0f00*/  LDS R7, [R3+0x8] ;  /* 0x0000080003077984 */ /* 0x001e280000000800 */
[----:B------:R-:W3:Y:S01]  /*0f10*/  LDS R8, [R3+0xc] ;  /* 0x00000c0003087984 */ /* 0x000ee20000000800 */
[----:B-1----:R-:W-:-:S06]  /*0f20*/  FADD R4, R5, R4 ;  /* 0x0000000405047221 */ /* 0x002fcc0000000000 */
[----:B------:R-:W1:Y:S02]  /*0f30*/  F2I.TRUNC.NTZ R4, R4 ;  /* 0x0000000400047305 */ /* 0x000e64000020f100 */
[----:B-1----:R-:W-:-:S05]  /*0f40*/  I2FP.F32.S32 R5, R4 ;  /* 0x0000000400057245 */ /* 0x002fca0000201400 */
[----:B--2---:R-:W-:-:S06]  /*0f50*/  FADD R5, R6, R5 ;  /* 0x0000000506057221 */ /* 0x004fcc0000000000 */
[----:B------:R-:W1:Y:S02]  /*0f60*/  F2I.TRUNC.NTZ R5, R5 ;  /* 0x0000000500057305 */ /* 0x000e64000020f100 */
[----:B-1----:R-:W-:-:S05]  /*0f70*/  I2FP.F32.S32 R6, R5 ;  /* 0x0000000500067245 */ /* 0x002fca0000201400 */
[----:B0-----:R-:W-:-:S06]  /*0f80*/  FADD R6, R7, R6 ;  /* 0x0000000607067221 */ /* 0x001fcc0000000000 */
[----:B------:R-:W0:Y:S02]  /*0f90*/  F2I.TRUNC.NTZ R6, R6 ;  /* 0x0000000600067305 */ /* 0x000e24000020f100 */
[----:B0-----:R-:W-:-:S05]  /*0fa0*/  I2FP.F32.S32 R7, R6 ;  /* 0x0000000600077245 */ /* 0x001fca0000201400 */
[----:B---3--:R-:W-:-:S04]  /*0fb0*/  FADD R7, R8, R7 ;  /* 0x0000000708077221 */ /* 0x008fc80000000000 */
[----:B------:R2:W3:Y:S03]  /*0fc0*/  F2I.TRUNC.NTZ R4, R7 ;  /* 0x0000000700047305 */ /* 0x0004e6000020f100 */
.L_x_12:
[----:B------:R-:W-:Y:S05]  /*0fd0*/  BRA.U !UP0, `(.L_x_13) ;  /* 0x00000001082c7547 */ /* 0x000fea000b800000 */
[----:B------:R-:W-:Y:S01]  /*0fe0*/  VIADD R3, R2, UR4 ;  /* 0x0000000402037c36 */ /* 0x000fe20008000000 */
[----:B-1-3--:R-:W-:Y:S01]  /*0ff0*/  I2FP.F32.S32 R4, R4 ;  /* 0x0000000400047245 */ /* 0x00afe20000201400 */
[----:B------:R-:W-:-:S03]  /*1000*/  UIADD3 UR4, UPT, UPT, UR4, 0x2, URZ ;  /* 0x0000000204047890 */ /* 0x000fc6000fffe0ff */
[----:B------:R-:W-:-:S05]  /*1010*/  LEA R3, R3, UR5, 0x2 ;  /* 0x0000000503037c11 */ /* 0x000fca000f8e10ff */
[----:B------:R-:W1:Y:S04]  /*1020*/  LDS R5, [R3] ;  /* 0x0000000003057984 */ /* 0x000e680000000800 */
[----:B------:R-:W3:Y:S01]  /*1030*/  LDS R6, [R3+0x4] ;  /* 0x0000040003067984 */ /* 0x000ee20000000800 */
[----:B-1----:R-:W-:-:S06]  /*1040*/  FADD R5, R5, R4 ;  /* 0x0000000405057221 */ /* 0x002fcc0000000000 */
[----:B------:R-:W0:Y:S02]  /*1050*/  F2I.TRUNC.NTZ R5, R5 ;  /* 0x0000000500057305 */ /* 0x000e24000020f100 */
[----:B0-2---:R-:W-:-:S05]  /*1060*/  I2FP.F32.S32 R7, R5 ;  /* 0x0000000500077245 */ /* 0x005fca0000201400 */
[----:B---3--:R-:W-:-:S04]  /*1070*/  FADD R6, R6, R7 ;  /* 0x0000000706067221 */ /* 0x008fc80000000000 */
[----:B------:R4:W0:Y:S03]  /*1080*/  F2I.TRUNC.NTZ R4, R6 ;  /* 0x0000000600047305 */ /* 0x000826000020f100 */
.L_x_13:
[----:B------:R-:W-:Y:S01]  /*1090*/  VIADD R2, R2, UR4 ;  /* 0x0000000402027c36 */ /* 0x000fe20008000000 */
[----:B01-3--:R-:W-:-:S04]  /*10a0*/  I2FP.F32.S32 R3, R4 ;  /* 0x0000000400037245 */ /* 0x00bfc80000201400 */
[----:B------:R-:W-:-:S06]  /*10b0*/  LEA R2, R2, UR5, 0x2 ;  /* 0x0000000502027c11 */ /* 0x000fcc000f8e10ff */
[----:B------:R-:W0:Y:S02]  /*10c0*/  LDS R2, [R2] ;  /* 0x0000000002027984 */ /* 0x000e240000000800 */
[----:B0-----:R-:W-:-:S06]  /*10d0*/  FADD R3, R3, R2 ;  /* 0x0000000203037221 */ /* 0x001fcc0000000000 */
[----:B------:R-:W0:Y:S02]  /*10e0*/  F2I.TRUNC.NTZ R3, R3 ;  /* 0x0000000300037305 */ /* 0x000e24000020f100 */
[----:B0-----:R-:W-:-:S07]  /*10f0*/  I2FP.F32.S32 R5, R3 ;  /* 0x0000000300057245 */ /* 0x001fce0000201400 */
.L_x_9:
[----:B------:R-:W-:Y:S05]  /*1100*/  BSYNC.RECONVERGENT B0 ;  /* 0x0000000000007941 */ /* 0x000fea0003800200 */
.L_x_8:
[----:B------:R-:W0:Y:S02]  /*1110*/  LDC.64 R2, c[0x0][0x388] ;  /* 0x0000e200ff027b82 */ /* 0x000e240000000a00 */
[----:B0-----:R-:W-:-:S05]  /*1120*/  IMAD.WIDE R2, R0, 0x4, R2 ;  /* 0x0000000400027825 */ /* 0x001fca00078e0202 */
[----:B------:R-:W-:Y:S01]  /*1130*/  STG.E desc[UR8][R2.64], R5 ;  /* 0x0000000502007986 */ /* 0x000fe2000c101908 */
[----:B------:R-:W-:Y:S05]  /*1140*/  EXIT ;  /* 0x000000000000794d */ /* 0x000fea0003800000 */
.L_x_7:
[----:B------:R-:W0:Y:S01]  /*1150*/  S2R R2, SR_TID.X ;  /* 0x0000000000027919 */ /* 0x000e220000002100 */
[----:B------:R-:W1:Y:S08]  /*1160*/  LDC R15, c[0x0][0x394] ;  /* 0x0000e500ff0f7b82 */ /* 0x000e700000000800 */
[----:B------:R-:W2:Y:S08]  /*1170*/  LDC R5, c[0x0][0x360] ;  /* 0x0000d800ff057b82 */ /* 0x000eb00000000800 */
[----:B------:R-:W3:Y:S01]  /*1180*/  LDC.64 R6, c[0x0][0x380] ;  /* 0x0000e000ff067b82 */ /* 0x000ee20000000a00 */
[----:B-1----:R-:W-:-:S05]  /*1190*/  LOP3.LUT R0, RZ, R15, RZ, 0x33, !PT ;  /* 0x0000000fff007212 */ /* 0x002fca00078e33ff */
[----:B------:R-:W-:Y:S01]  /*11a0*/  IMAD.IADD R3, R0, 0x1, R3 ;  /* 0x0000000100037824 */ /* 0x000fe200078e0203 */
[----:B0-----:R-:W-:Y:S01]  /*11b0*/  ISETP.GE.U32.AND P0, PT, R2, R15, PT ;  /* 0x0000000f0200720c */ /* 0x001fe20003f06070 */
[----:B--2---:R-:W-:-:S03]  /*11c0*/  IMAD R0, R5, UR4, R2 ;  /* 0x0000000405007c24 */ /* 0x004fc6000f8e0202 */
[----:B------:R-:W-:Y:S01]  /*11d0*/  ISETP.GT.U32.AND P1, PT, R2, R3, PT ;  /* 0x000000030200720c */ /* 0x000fe20003f24070 */
[----:B---3--:R-:W-:-:S08]  /*11e0*/  IMAD.WIDE R4, R0, 0x4, R6 ;  /* 0x0000000400047825 */ /* 0x008fd000078e0206 */
[----:B------:R-:W-:-:S04]  /*11f0*/  @!P0 IADD3 R3, PT, PT, R0, -R15, RZ ;  /* 0x8000000f00038210 */ /* 0x000fc80007ffe0ff */
[----:B------:R-:W-:Y:S02]  /*1200*/  @P1 IMAD.WIDE R8, R15, 0x4, R4 ;  /* 0x000000040f081825 */ /* 0x000fe400078e0204 */
[----:B------:R0:W2:Y:S02]  /*1210*/  LDG.E R4, desc[UR8][R4.64] ;  /* 0x0000000804047981 */ /* 0x0000a4000c1e1900 */
[----:B------:R-:W-:Y:S02]  /*1220*/  @!P0 IMAD.WIDE R6, R3, 0x4, R6 ;  /* 0x0000000403068825 */ /* 0x000fe400078e0206 */
[----:B------:R-:W3:Y:S04]  /*1230*/  @P1 LDG.E R8, desc[UR8][R8.64] ;  /* 0x0000000808081981 */ /* 0x000ee8000c1e1900 */
[----:B------:R-:W4:Y:S01]  /*1240*/  @!P0 LDG.E R6, desc[UR8][R6.64] ;  /* 0x0000000806068981 */ /* 0x000f22000c1e1900 */
[----:B------:R-:W1:Y:S01]  /*1250*/  S2UR UR5, SR_CgaCtaId ;  /* 0x00000000000579c3 */ /* 0x000e620000008800 */
[----:B------:R-:W-:-:S02]  /*1260*/  UMOV UR4, 0x400 ;  /* 0x0000040000047882 */ /* 0x000fc40000000000 */
[----:B------:R-:W-:Y:S01]  /*1270*/  UIADD3 UR4, UPT, UPT, UR4, 0xb0, URZ ;  /* 0x000000b004047890 */ /* 0x000fe2000fffe0ff */
[----:B------:R-:W-:-:S03]  /*1280*/  IMAD.IADD R3, R2, 0x1, R15 ;  /* 0x0000000102037824 */ /* 0x000fc600078e020f */
[----:B-1----:R-:W-:-:S06]  /*1290*/  ULEA UR4, UR5, UR4, 0x18 ;  /* 0x0000000405047291 */ /* 0x002fcc000f8ec0ff */
[----:B------:R-:W-:Y:S02]  /*12a0*/  LEA R3, R3, UR4, 0x2 ;  /* 0x0000000403037c11 */ /* 0x000fe4000f8e10ff */
[----:B------:R-:W-:-:S03]  /*12b0*/  @!P0 LEA R11, R2, UR4, 0x2 ;  /* 0x00000004020b8c11 */ /* 0x000fc6000f8e10ff */
[C---:B------:R-:W-:Y:S02]  /*12c0*/  @P1 IMAD R13, R15.reuse, 0x4, R3 ;  /* 0x000000040f0d1824 */ /* 0x040fe400078e0203 */
[----:B0-----:R-:W-:Y:S01]  /*12d0*/  IMAD.MOV.U32 R5, RZ, RZ, RZ ;  /* 0x000000ffff057224 */ /* 0x001fe200078e00ff */
[----:B--2---:R0:W-:Y:S04]  /*12e0*/  STS [R3], R4 ;  /* 0x0000000403007388 */ /* 0x0041e80000000800 */
[----:B----4-:R0:W-:Y:S01]  /*12f0*/  @!P0 STS [R11], R6 ;  /* 0x000000060b008388 */ /* 0x0101e20000000800 */
[----:B------:R-:W-:-:S03]  /*1300*/  ISETP.GE.AND P0, PT, R15, RZ, PT ;  /* 0x000000ff0f00720c */ /* 0x000fc60003f06270 */
[----:B---3--:R0:W-:Y:S01]  /*1310*/  @P1 STS [R13], R8 ;  /* 0x000000080d001388 */ /* 0x0081e20000000800 */
[----:B------:R-:W-:Y:S09]  /*1320*/  BAR.SYNC.DEFER_BLOCKING 0x0 ;  /* 0x0000000000007b1d */ /* 0x000ff20000010000 */
[----:B0-----:R-:W-:Y:S05]  /*1330*/  @!P0 BRA `(.L_x_14) ;  /* 0x0000000400688947 */ /* 0x001fea0003800000 */
[----:B------:R-:W-:Y:S02]  /*1340*/  IMAD.SHL.U32 R15, R15, 0x2, RZ ;  /* 0x000000020f0f7824 */ /* 0x000fe400078e00ff */
[----:B------:R-:W-:-:S03]  /*1350*/  IMAD.MOV.U32 R6, RZ, RZ, RZ ;  /* 0x000000ffff067224 */ /* 0x000fc600078e00ff */
[----:B------:R-:W-:Y:S02]  /*1360*/  ISETP.GE.AND P2, PT, R15, 0x7, PT ;  /* 0x000000070f00780c */ /* 0x000fe40003f46270 */
[----:B------:R-:W-:-:S04]  /*1370*/  VIMNMX R4, PT, PT, RZ, R15, !PT ;  /* 0x0000000fff047248 */ /* 0x000fc80007fe0100 */
[C---:B------:R-:W-:Y:S02]  /*1380*/  LOP3.LUT R3, R4.reuse, 0x6, RZ, 0xc0, !PT ;  /* 0x0000000604037812 */ /* 0x040fe400078ec0ff */
[----:B------:R-:W-:Y:S02]  /*1390*/  LOP3.LUT P1, RZ, R4, 0x2, RZ, 0xc0, !PT ;  /* 0x0000000204ff7812 */ /* 0x000fe4000782c0ff */
[----:B------:R-:W-:Y:S01]  /*13a0*/  ISETP.GE.U32.AND P0, PT, R3, 0x3, PT ;  /* 0x000000030300780c */ /* 0x000fe20003f06070 */
[----:B------:R-:W-:Y:S02]  /*13b0*/  HFMA2 R3, -RZ, RZ, 0, 0 ;  /* 0x00000000ff037431 */ /* 0x000fe400000001ff */
[----:B------:R-:W-:Y:S10]  /*13c0*/  @!P2 BRA `(.L_x_15) ;  /* 0x0000000000a8a947 */ /* 0x000ff40003800000 */
[----:B------:R-:W-:Y:S01]  /*13d0*/  VIADD R3, R4, 0x1 ;  /* 0x0000000104037836 */ /* 0x000fe20000000000 */
[----:B------:R-:W-:Y:S01]  /*13e0*/  LEA R4, R2, UR4, 0x2 ;  /* 0x0000000402047c11 */ /* 0x000fe2000f8e10ff */
[----:B------:R-:W-:-:S03]  /*13f0*/  IMAD.MOV.U32 R6, RZ, RZ, RZ ;  /* 0x000000ffff067224 */ /* 0x000fc600078e00ff */
[----:B------:R-:W-:Y:S01]  /*1400*/  LOP3.LUT R3, R3, 0x7ffffff8, RZ, 0xc0, !PT ;  /* 0x7ffffff803037812 */ /* 0x000fe200078ec0ff */
[----:B------:R-:W-:-:S03]  /*1410*/  VIADD R4, R4, 0x10 ;  /* 0x0000001004047836 */ /* 0x000fc60000000000 */
[----:B------:R-:W-:-:S07]  /*1420*/  IADD3 R5, PT, PT, -R3, RZ, RZ ;  /* 0x000000ff03057210 */ /* 0x000fce0007ffe1ff */
.L_x_16:
        /* <DEDUP_REMOVED lines=36> */
.L_x_15:
[----:B------:R-:W-:Y:S05]  /*1670*/  @!P0 BRA `(.L_x_17) ;  /* 0x00000000004c8947 */ /* 0x000fea0003800000 */
[C---:B------:R-:W-:Y:S01]  /*1680*/  IMAD.IADD R4, R3.reuse, 0x1, R2 ;  /* 0x0000000103047824 */ /* 0x040fe200078e0202 */
[----:B-1----:R-:W-:Y:S01]  /*1690*/  I2FP.F32.S32 R6, R6 ;  /* 0x0000000600067245 */ /* 0x002fe20000201400 */
[----:B------:R-:W-:-:S03]  /*16a0*/  VIADD R3, R3, 0x4 ;  /* 0x0000000403037836 */ /* 0x000fc60000000000 */
        /* <DEDUP_REMOVED lines=16> */
.L_x_17:
[----:B------:R-:W-:Y:S05]  /*17b0*/  @!P1 BRA `(.L_x_18) ;  /* 0x00000000002c9947 */ /* 0x000fea0003800000 */
[C---:B------:R-:W-:Y:S01]  /*17c0*/  IADD3 R4, PT, PT, R3.reuse, R2, RZ ;  /* 0x0000000203047210 */ /* 0x040fe20007ffe0ff */
[----:B------:R-:W-:Y:S01]  /*17d0*/  VIADD R3, R3, 0x2 ;  /* 0x0000000203037836 */ /* 0x000fe20000000000 */
[----:B-12---:R-:W-:Y:S02]  /*17e0*/  I2FP.F32.S32 R6, R6 ;  /* 0x0000000600067245 */ /* 0x006fe40000201400 */
        /* <DEDUP_REMOVED lines=8> */
.L_x_18:
[----:B------:R-:W-:Y:S01]  /*1870*/  IMAD.IADD R2, R2, 0x1, R3 ;  /* 0x0000000102027824 */ /* 0x000fe200078e0203 */
[----:B-123--:R-:W-:-:S04]  /*1880*/  I2FP.F32.S32 R3, R6 ;  /* 0x0000000600037245 */ /* 0x00efc80000201400 */
[----:B------:R-:W-:-:S06]  /*1890*/  LEA R2, R2, UR4, 0x2 ;  /* 0x0000000402027c11 */ /* 0x000fcc000f8e10ff */
[----:B------:R-:W1:Y:S02]  /*18a0*/  LDS R2, [R2] ;  /* 0x0000000002027984 */ /* 0x000e640000000800 */
[----:B-1----:R-:W-:-:S06]  /*18b0*/  FADD R3, R3, R2 ;  /* 0x0000000203037221 */ /* 0x002fcc0000000000 */
[----:B------:R-:W1:Y:S02]  /*18c0*/  F2I.TRUNC.NTZ R3, R3 ;  /* 0x0000000300037305 */ /* 0x000e64000020f100 */
[----:B-1----:R-:W-:-:S07]  /*18d0*/  I2FP.F32.S32 R5, R3 ;  /* 0x0000000300057245 */ /* 0x002fce0000201400 */
.L_x_14:
[----:B------:R-:W1:Y:S02]  /*18e0*/  LDC.64 R2, c[0x0][0x388] ;  /* 0x0000e200ff027b82 */ /* 0x000e640000000a00 */
[----:B-1----:R-:W-:-:S05]  /*18f0*/  IMAD.WIDE R2, R0, 0x4, R2 ;  /* 0x0000000400027825 */ /* 0x002fca00078e0202 */
[----:B------:R-:W-:Y:S01]  /*1900*/  STG.E desc[UR8][R2.64], R5 ;  /* 0x0000000502007986 */ /* 0x000fe2000c101908 */
[----:B------:R-:W-:Y:S05]  /*1910*/  EXIT ;  /* 0x000000000000794d */ /* 0x000fea0003800000 */
.L_x_19:
[----:B------:R-:W-:-:S00]  /*1920*/  BRA `(.L_x_19) ;  /* 0xfffffffc00fc7947 */ /* 0x000fc0000383ffff */
[----:B------:R-:W-:-:S00]  /*1930*/  NOP ;  /* 0x0000000000007918 */ /* 0x000fc00000000000 */
        /* <DEDUP_REMOVED lines=12> */
.L_x_20:


//--------------------- .nv.shared._Z7stencilPfS_iii --------------------------
	.section	.nv.shared._Z7stencilPfS_iii,"aw",@nobits
	.sectionflags	@""
	.align	4
.nv.shared._Z7stencilPfS_iii:
	.zero		1288


//--------------------- .nv.shared.reserved.0     --------------------------
	.section	.nv.shared.reserved.0,"aw",@nobits
	.weak		__nv_reservedSMEM_offset_0_alias
	.size		__nv_reservedSMEM_offset_0_alias, 0, 64
	.other		__nv_reservedSMEM_offset_0_alias,@"STO_CUDA_RESERVED_SHARED STV_DEFAULT"
__nv_reservedSMEM_offset_0_alias:
	.zero		0
	.zero		64


//--------------------- .nv.constant0._Z7stencilPfS_iii --------------------------
	.section	.nv.constant0._Z7stencilPfS_iii,"a",@progbits
	.sectionflags	@""
	.align	4
.nv.constant0._Z7stencilPfS_iii:
	.zero		924


//--------------------- SYMBOLS --------------------------

	.type		.nv.reservedSmem.offset0,@object
	.size		.nv.reservedSmem.offset0,0x4
	.type		.nv.reservedSmem.cap,@object
	.size		.nv.reservedSmem.cap,0x4
